	.headerflags	@"EF_CUDA_TEXMODE_UNIFIED EF_CUDA_64BIT_ADDRESS EF_CUDA_ACCELERATORS EF_CUDA_SM90 EF_CUDA_VIRTUAL_SM(EF_CUDA_SM90)"
	.elftype	@"ET_EXEC"


//--------------------- .nv.info                  --------------------------
	.section	.nv.info,"",@"SHT_CUDA_INFO"
	.align	4


	//----- nvinfo : EIATTR_REGCOUNT
	.align		4
        /*0000*/ 	.byte	0x04, 0x2f
        /*0002*/ 	.short	(.L_3 - .L_2)
	.align		4
.L_2:
        /*0004*/ 	.word	index@(triton_poi_fused__native_batch_norm_legit_no_training_relu_45)
        /*0008*/ 	.word	0x00000020


	//----- nvinfo : EIATTR_MIN_STACK_SIZE
	.align		4
.L_3:
        /*000c*/ 	.byte	0x04, 0x12
        /*000e*/ 	.short	(.L_5 - .L_4)
	.align		4
.L_4:
        /*0010*/ 	.word	index@(triton_poi_fused__native_batch_norm_legit_no_training_relu_45)
        /*0014*/ 	.word	0x00000000


	//----- nvinfo : EIATTR_FRAME_SIZE
	.align		4
.L_5:
        /*0018*/ 	.byte	0x04, 0x11
        /*001a*/ 	.short	(.L_7 - .L_6)
	.align		4
.L_6:
        /*001c*/ 	.word	index@(triton_poi_fused__native_batch_norm_legit_no_training_relu_45)
        /*0020*/ 	.word	0x00000000


	//----- nvinfo : EIATTR_MIN_STACK_SIZE
	.align		4
.L_7:
        /*0024*/ 	.byte	0x04, 0x12
        /*0026*/ 	.short	(.L_9 - .L_8)
	.align		4
.L_8:
        /*0028*/ 	.word	index@(triton_poi_fused__native_batch_norm_legit_no_training_relu_45)
        /*002c*/ 	.word	0x00000000
.L_9:


//--------------------- .nv.info.triton_poi_fused__native_batch_norm_legit_no_training_relu_45 --------------------------
	.section	.nv.info.triton_poi_fused__native_batch_norm_legit_no_training_relu_45,"",@"SHT_CUDA_INFO"
	.sectionflags	@""
	.align	4


	//----- nvinfo : EIATTR_CUDA_API_VERSION
	.align		4
        /*0000*/ 	.byte	0x04, 0x37
        /*0002*/ 	.short	(.L_11 - .L_10)
.L_10:
        /*0004*/ 	.word	0x0000007c


	//----- nvinfo : EIATTR_KPARAM_INFO
	.align		4
.L_11:
        /*0008*/ 	.byte	0x04, 0x17
        /*000a*/ 	.short	(.L_13 - .L_12)
.L_12:
        /*000c*/ 	.word	0x00000000
        /*0010*/ 	.short	0x0007
        /*0012*/ 	.short	0x0034
        /*0014*/ 	.byte	0x00, 0xf0, 0x11, 0x00


	//----- nvinfo : EIATTR_KPARAM_INFO
	.align		4
.L_13:
        /*0018*/ 	.byte	0x04, 0x17
        /*001a*/ 	.short	(.L_15 - .L_14)
.L_14:
        /*001c*/ 	.word	0x00000000
        /*0020*/ 	.short	0x0006
        /*0022*/ 	.short	0x0030
        /*0024*/ 	.byte	0x00, 0xf0, 0x11, 0x00


	//----- nvinfo : EIATTR_KPARAM_INFO
	.align		4
.L_15:
        /*0028*/ 	.byte	0x04, 0x17
        /*002a*/ 	.short	(.L_17 - .L_16)
.L_16:
        /*002c*/ 	.word	0x00000000
        /*0030*/ 	.short	0x0005
        /*0032*/ 	.short	0x0028
        /*0034*/ 	.byte	0x00, 0xf4, 0x21, 0x00


	//----- nvinfo : EIATTR_KPARAM_INFO
	.align		4
.L_17:
        /*0038*/ 	.byte	0x04, 0x17
        /*003a*/ 	.short	(.L_19 - .L_18)
.L_18:
        /*003c*/ 	.word	0x00000000
        /*0040*/ 	.short	0x0004
        /*0042*/ 	.short	0x0020
        /*0044*/ 	.byte	0x00, 0xf4, 0x21, 0x00


	//----- nvinfo : EIATTR_KPARAM_INFO
	.align		4
.L_19:
        /*0048*/ 	.byte	0x04, 0x17
        /*004a*/ 	.short	(.L_21 - .L_20)
.L_20:
        /*004c*/ 	.word	0x00000000
        /*0050*/ 	.short	0x0003
        /*0052*/ 	.short	0x0018
        /*0054*/ 	.byte	0x00, 0xf4, 0x21, 0x00


	//----- nvinfo : EIATTR_KPARAM_INFO
	.align		4
.L_21:
        /*0058*/ 	.byte	0x04, 0x17
        /*005a*/ 	.short	(.L_23 - .L_22)
.L_22:
        /*005c*/ 	.word	0x00000000
        /*0060*/ 	.short	0x0002
        /*0062*/ 	.short	0x0010
        /*0064*/ 	.byte	0x00, 0xf4, 0x21, 0x00


	//----- nvinfo : EIATTR_KPARAM_INFO
	.align		4
.L_23:
        /*0068*/ 	.byte	0x04, 0x17
        /*006a*/ 	.short	(.L_25 - .L_24)
.L_24:
        /*006c*/ 	.word	0x00000000
        /*0070*/ 	.short	0x0001
        /*0072*/ 	.short	0x0008
        /*0074*/ 	.byte	0x00, 0xf4, 0x21, 0x00


	//----- nvinfo : EIATTR_KPARAM_INFO
	.align		4
.L_25:
        /*0078*/ 	.byte	0x04, 0x17
        /*007a*/ 	.short	(.L_27 - .L_26)
.L_26:
        /*007c*/ 	.word	0x00000000
        /*0080*/ 	.short	0x0000
        /*0082*/ 	.short	0x0000
        /*0084*/ 	.byte	0x00, 0xf4, 0x21, 0x00


	//----- nvinfo : EIATTR_SPARSE_MMA_MASK
	.align		4
.L_27:
        /*0088*/ 	.byte	0x03, 0x50
        /*008a*/ 	.short	0x0000


	//----- nvinfo : EIATTR_MAXREG_COUNT
	.align		4
        /*008c*/ 	.byte	0x03, 0x1b
        /*008e*/ 	.short	0x00ff


	//----- nvinfo : EIATTR_EXIT_INSTR_OFFSETS
	.align		4
        /*0090*/ 	.byte	0x04, 0x1c
        /*0092*/ 	.short	(.L_29 - .L_28)


	//   ....[0]....
.L_28:
        /*0094*/ 	.word	0x00001230


	//   ....[1]....
        /*0098*/ 	.word	0x00001300


	//----- nvinfo : EIATTR_REQNTID
	.align		4
.L_29:
        /*009c*/ 	.byte	0x04, 0x10
        /*009e*/ 	.short	(.L_31 - .L_30)
.L_30:
        /*00a0*/ 	.word	0x00000100
        /*00a4*/ 	.word	0x00000001
        /*00a8*/ 	.word	0x00000001


	//----- nvinfo : EIATTR_CBANK_PARAM_SIZE
	.align		4
.L_31:
        /*00ac*/ 	.byte	0x03, 0x19
        /*00ae*/ 	.short	0x0038


	//----- nvinfo : EIATTR_PARAM_CBANK
	.align		4
        /*00b0*/ 	.byte	0x04, 0x0a
        /*00b2*/ 	.short	(.L_33 - .L_32)
	.align		4
.L_32:
        /*00b4*/ 	.word	index@(.nv.constant0.triton_poi_fused__native_batch_norm_legit_no_training_relu_45)
        /*00b8*/ 	.short	0x0210
        /*00ba*/ 	.short	0x0038


	//----- nvinfo : EIATTR_SW_WAR
	.align		4
.L_33:
        /*00bc*/ 	.byte	0x04, 0x36
        /*00be*/ 	.short	(.L_35 - .L_34)
.L_34:
        /*00c0*/ 	.word	0x00000008
.L_35:


//--------------------- .nv.callgraph             --------------------------
	.section	.nv.callgraph,"",@"SHT_CUDA_CALLGRAPH"
	.align	4
	.sectionentsize	8
	.align		4
        /*0000*/ 	.word	0x00000000
	.align		4
        /*0004*/ 	.word	0xffffffff
	.align		4
        /*0008*/ 	.word	0x00000000
	.align		4
        /*000c*/ 	.word	0xfffffffe
	.align		4
        /*0010*/ 	.word	0x00000000
	.align		4
        /*0014*/ 	.word	0xfffffffd
	.align		4
        /*0018*/ 	.word	0x00000000
	.align		4
        /*001c*/ 	.word	0xfffffffc


//--------------------- .nv.constant4             --------------------------
	.section	.nv.constant4,"a",@progbits
	.align	8
	.align		8
.nv.constant4:
        /*0000*/ 	.dword	_$_str
	.align		8
        /*0008*/ 	.dword	_$_str_$_2


//--------------------- .text.triton_poi_fused__native_batch_norm_legit_no_training_relu_45 --------------------------
	.section	.text.triton_poi_fused__native_batch_norm_legit_no_training_relu_45,"ax",@progbits
	.sectionflags	@"SHF_BARRIERS=1"
	.align	128
        .global         triton_poi_fused__native_batch_norm_legit_no_training_relu_45
        .type           triton_poi_fused__native_batch_norm_legit_no_training_relu_45,@function
        .size           triton_poi_fused__native_batch_norm_legit_no_training_relu_45,(.L_x_1 - triton_poi_fused__native_batch_norm_legit_no_training_relu_45)
        .other          triton_poi_fused__native_batch_norm_legit_no_training_relu_45,@"STO_CUDA_ENTRY STV_DEFAULT"
triton_poi_fused__native_batch_norm_legit_no_training_relu_45:
.text.triton_poi_fused__native_batch_norm_legit_no_training_relu_45:
[----:B------:R-:W0:Y:S01]  /*0000*/  LDC R1, c[0x0][0x28] ;  /* 0x00000a00ff017b82 */ /* 0x000e220000000800 */
[----:B------:R-:W1:Y:S07]  /*0010*/  S2R R2, SR_TID.X ;  /* 0x0000000000027919 */ /* 0x000e6e0000002100 */
[----:B------:R-:W2:Y:S01]  /*0020*/  LDC.64 R16, c[0x0][0x210] ;  /* 0x00008400ff107b82 */ /* 0x000ea20000000a00 */
[----:B------:R-:W-:Y:S01]  /*0030*/  ULDC.64 UR6, c[0x0][0x208] ;  /* 0x0000820000067ab9 */ /* 0x000fe20000000a00 */
[----:B------:R-:W3:Y:S01]  /*0040*/  S2R R21, SR_CTAID.Y ;  /* 0x0000000000157919 */ /* 0x000ee20000002600 */
[----:B------:R-:W4:Y:S01]  /*0050*/  S2R R5, SR_CTAID.X ;  /* 0x0000000000057919 */ /* 0x000f220000002500 */
[----:B-1----:R-:W-:Y:S01]  /*0060*/  IMAD.SHL.U32 R3, R2, 0x4, RZ ;  /* 0x0000000402037824 */ /* 0x002fe200078e00ff */
[----:B------:R-:W-:-:S04]  /*0070*/  SHF.R.U32.HI R8, RZ, 0x6, R2 ;  /* 0x00000006ff087819 */ /* 0x000fc80000011602 */
[----:B------:R-:W-:-:S04]  /*0080*/  LOP3.LUT R0, R3, 0xfc, RZ, 0xc0, !PT ;  /* 0x000000fc03007812 */ /* 0x000fc800078ec0ff */
[----:B---3--:R-:W-:Y:S01]  /*0090*/  PRMT R4, R0, 0x6540, R21 ;  /* 0x0000654000047816 */ /* 0x008fe20000000015 */
[----:B----4-:R-:W-:Y:S01]  /*00a0*/  IMAD.SHL.U32 R0, R5, 0x10, RZ ;  /* 0x0000001005007824 */ /* 0x010fe200078e00ff */
[----:B------:R-:W-:Y:S02]  /*00b0*/  SGXT.U32 R5, R8, 0x2 ;  /* 0x000000020805781a */ /* 0x000fe40000000000 */
[C---:B------:R-:W-:Y:S01]  /*00c0*/  ISETP.GE.AND P0, PT, R4.reuse, 0x600, PT ;  /* 0x000006000400780c */ /* 0x040fe20003f06270 */
[----:B------:R-:W-:Y:S01]  /*00d0*/  IMAD.HI R6, R4, 0x2aaaaaab, RZ ;  /* 0x2aaaaaab04067827 */ /* 0x000fe200078e02ff */
[----:B------:R-:W-:-:S04]  /*00e0*/  LOP3.LUT R18, R0, R5, RZ, 0xfc, !PT ;  /* 0x0000000500127212 */ /* 0x000fc800078efcff */
[----:B------:R-:W-:Y:S02]  /*00f0*/  SHF.R.U32.HI R7, RZ, 0x1f, R6 ;  /* 0x0000001fff077819 */ /* 0x000fe40000011606 */
[----:B------:R-:W-:Y:S02]  /*0100*/  ISETP.LT.AND P1, PT, R18, 0xc4, !P0 ;  /* 0x000000c41200780c */ /* 0x000fe40004721270 */
[----:B------:R-:W-:Y:S02]  /*0110*/  LEA.HI.SX32 R7, R6, R7, 0x1a ;  /* 0x0000000706077211 */ /* 0x000fe400078fd2ff */
[----:B------:R-:W-:-:S03]  /*0120*/  LOP3.LUT R8, R18, 0x4, RZ, 0xfc, !PT ;  /* 0x0000000412087812 */ /* 0x000fc600078efcff */
[C---:B------:R-:W-:Y:S01]  /*0130*/  IMAD R4, R7.reuse, -0x180, R4 ;  /* 0xfffffe8007047824 */ /* 0x040fe200078e0204 */
[----:B------:R-:W-:Y:S02]  /*0140*/  ISETP.LT.AND P2, PT, R8, 0xc4, !P0 ;  /* 0x000000c40800780c */ /* 0x000fe40004741270 */
[----:B------:R-:W-:Y:S01]  /*0150*/  CS2R R8, SRZ ;  /* 0x0000000000087805 */ /* 0x000fe2000001ff00 */
[----:B------:R-:W-:Y:S01]  /*0160*/  IMAD R19, R7, 0x12600, R4 ;  /* 0x0001260007137824 */ /* 0x000fe200078e0204 */
[----:B------:R-:W-:Y:S02]  /*0170*/  CS2R R4, SRZ ;  /* 0x0000000000047805 */ /* 0x000fe4000001ff00 */
[----:B------:R-:W-:Y:S01]  /*0180*/  CS2R R6, SRZ ;  /* 0x0000000000067805 */ /* 0x000fe2000001ff00 */
[----:B------:R-:W-:-:S04]  /*0190*/  IMAD R19, R18, 0x180, R19 ;  /* 0x0000018012137824 */ /* 0x000fc800078e0213 */
[----:B--2---:R-:W-:-:S05]  /*01a0*/  IMAD.WIDE R14, R19, 0x4, R16 ;  /* 0x00000004130e7825 */ /* 0x004fca00078e0210 */
[----:B------:R1:W2:Y:S01]  /*01b0*/  @P1 LDG.E.EL.128 R4, desc[UR6][R14.64] ;  /* 0x000000060e041981 */ /* 0x0002a2000c2e1d00 */
[----:B------:R-:W-:Y:S01]  /*01c0*/  VIADD R23, R19, 0x600 ;  /* 0x0000060013177836 */ /* 0x000fe20000000000 */
[----:B------:R-:W-:Y:S02]  /*01d0*/  CS2R R10, SRZ ;  /* 0x00000000000a7805 */ /* 0x000fe4000001ff00 */
[----:B------:R-:W-:Y:S01]  /*01e0*/  LOP3.LUT R12, R18, 0x8, RZ, 0xfc, !PT ;  /* 0x00000008120c7812 */ /* 0x000fe200078efcff */
[----:B------:R-:W-:-:S03]  /*01f0*/  IMAD.WIDE R22, R23, 0x4, R16 ;  /* 0x0000000417167825 */ /* 0x000fc600078e0210 */
[----:B------:R-:W-:Y:S02]  /*0200*/  ISETP.LT.AND P1, PT, R12, 0xc4, !P0 ;  /* 0x000000c40c00780c */ /* 0x000fe40004721270 */
[----:B------:R3:W4:Y:S01]  /*0210*/  @P2 LDG.E.EL.128 R8, desc[UR6][R22.64] ;  /* 0x0000000616082981 */ /* 0x000722000c2e1d00 */
[----:B------:R-:W-:Y:S02]  /*0220*/  IADD3 R25, R19, 0xc00, RZ ;  /* 0x00000c0013197810 */ /* 0x000fe40007ffe0ff */
[----:B------:R-:W-:Y:S02]  /*0230*/  CS2R R12, SRZ ;  /* 0x00000000000c7805 */ /* 0x000fe4000001ff00 */
[----:B-1----:R-:W-:Y:S01]  /*0240*/  CS2R R14, SRZ ;  /* 0x00000000000e7805 */ /* 0x002fe2000001ff00 */
[----:B------:R-:W-:-:S05]  /*0250*/  IMAD.WIDE R24, R25, 0x4, R16 ;  /* 0x0000000419187825 */ /* 0x000fca00078e0210 */
[----:B------:R-:W5:Y:S01]  /*0260*/  @P1 LDG.E.EL.128 R12, desc[UR6][R24.64] ;  /* 0x00000006180c1981 */ /* 0x000f62000c2e1d00 */
[----:B------:R-:W-:Y:S01]  /*0270*/  LOP3.LUT R18, R18, 0xc, RZ, 0xfc, !PT ;  /* 0x0000000c12127812 */ /* 0x000fe200078efcff */
[----:B------:R-:W-:-:S03]  /*0280*/  VIADD R27, R19, 0x1200 ;  /* 0x00001200131b7836 */ /* 0x000fc60000000000 */
[----:B------:R-:W-:Y:S01]  /*0290*/  ISETP.LT.AND P0, PT, R18, 0xc4, !P0 ;  /* 0x000000c41200780c */ /* 0x000fe20004701270 */
[----:B------:R-:W-:Y:S01]  /*02a0*/  IMAD.WIDE R26, R27, 0x4, R16 ;  /* 0x000000041b1a7825 */ /* 0x000fe200078e0210 */
[----:B------:R-:W-:Y:S02]  /*02b0*/  CS2R R16, SRZ ;  /* 0x0000000000107805 */ /* 0x000fe4000001ff00 */
[----:B------:R-:W-:-:S09]  /*02c0*/  CS2R R18, SRZ ;  /* 0x0000000000127805 */ /* 0x000fd2000001ff00 */
[----:B------:R1:W5:Y:S01]  /*02d0*/  @P0 LDG.E.EL.128 R16, desc[UR6][R26.64] ;  /* 0x000000061a100981 */ /* 0x000362000c2e1d00 */
[----:B------:R-:W1:Y:S01]  /*02e0*/  S2UR UR5, SR_CgaCtaId ;  /* 0x00000000000579c3 */ /* 0x000e620000008800 */
[----:B------:R-:W-:Y:S01]  /*02f0*/  SHF.R.U32.HI R20, RZ, 0x2, R2 ;  /* 0x00000002ff147819 */ /* 0x000fe20000011602 */
[----:B------:R-:W-:Y:S01]  /*0300*/  UMOV UR4, 0x400 ;  /* 0x0000040000047882 */ /* 0x000fe20000000000 */
[----:B---3--:R-:W-:Y:S02]  /*0310*/  LOP3.LUT R22, R3, 0x3fc, RZ, 0xc0, !PT ;  /* 0x000003fc03167812 */ /* 0x008fe400078ec0ff */
[----:B------:R-:W-:Y:S02]  /*0320*/  LOP3.LUT R20, R20, 0x30, RZ, 0xc0, !PT ;  /* 0x0000003014147812 */ /* 0x000fe400078ec0ff */
[----:B------:R-:W-:Y:S01]  /*0330*/  PRMT R29, R2, 0x6540, R21 ;  /* 0x00006540021d7816 */ /* 0x000fe20000000015 */
[----:B01----:R-:W0:Y:S03]  /*0340*/  LDC.64 R26, c[0x0][0x220] ;  /* 0x00008800ff1a7b82 */ /* 0x003e260000000a00 */
[----:B------:R-:W-:Y:S01]  /*0350*/  ISETP.GE.AND P0, PT, R29, 0x600, PT ;  /* 0x000006001d00780c */ /* 0x000fe20003f06270 */
[----:B------:R-:W-:-:S06]  /*0360*/  UPRMT UR4, UR5, 0x654, UR4 ;  /* 0x0000065405047896 */ /* 0x000fcc0008000004 */
[----:B------:R-:W-:Y:S01]  /*0370*/  VIADD R23, R20, UR4 ;  /* 0x0000000414177c36 */ /* 0x000fe20008000000 */
[----:B------:R-:W-:-:S03]  /*0380*/  LOP3.LUT R20, R2, 0xff, RZ, 0xc0, !PT ;  /* 0x000000ff02147812 */ /* 0x000fc600078ec0ff */
[----:B------:R-:W-:Y:S01]  /*0390*/  IMAD R22, R22, 0x4, R23 ;  /* 0x0000000416167824 */ /* 0x000fe200078e0217 */
[----:B------:R-:W-:-:S04]  /*03a0*/  LEA R20, R20, UR4, 0x2 ;  /* 0x0000000414147c11 */ /* 0x000fc8000f8e10ff */
[----:B--2---:R-:W-:Y:S01]  /*03b0*/  STS.128 [R22], R4 ;  /* 0x0000000416007388 */ /* 0x004fe20000000c00 */
[----:B------:R-:W-:Y:S06]  /*03c0*/  BAR.SYNC.DEFER_BLOCKING 0x0 ;  /* 0x0000000000007b1d */ /* 0x000fec0000010000 */
[----:B------:R-:W-:Y:S04]  /*03d0*/  LDS R25, [R20] ;  /* 0x0000000014197984 */ /* 0x000fe80000000800 */
[----:B------:R-:W-:Y:S04]  /*03e0*/  LDS R23, [R20+0x410] ;  /* 0x0004100014177984 */ /* 0x000fe80000000800 */
[----:B------:R-:W-:Y:S04]  /*03f0*/  LDS R28, [R20+0x820] ;  /* 0x00082000141c7984 */ /* 0x000fe80000000800 */
[----:B------:R-:W-:Y:S01]  /*0400*/  LDS R24, [R20+0xc30] ;  /* 0x000c300014187984 */ /* 0x000fe20000000800 */
[----:B------:R-:W-:Y:S06]  /*0410*/  BAR.SYNC.DEFER_BLOCKING 0x0 ;  /* 0x0000000000007b1d */ /* 0x000fec0000010000 */
[----:B----4-:R1:W-:Y:S02]  /*0420*/  STS.128 [R22], R8 ;  /* 0x0000000816007388 */ /* 0x0103e40000000c00 */
[----:B------:R-:W-:Y:S01]  /*0430*/  BAR.SYNC.DEFER_BLOCKING 0x0 ;  /* 0x0000000000007b1d */ /* 0x000fe20000010000 */
[----:B-1----:R-:W-:-:S07]  /*0440*/  IMAD.HI R8, R29, 0x2aaaaaab, RZ ;  /* 0x2aaaaaab1d087827 */ /* 0x002fce00078e02ff */
[----:B------:R-:W1:Y:S01]  /*0450*/  LDC.64 R10, c[0x0][0x230] ;  /* 0x00008c00ff0a7b82 */ /* 0x000e620000000a00 */
[----:B------:R-:W-:-:S04]  /*0460*/  SHF.R.U32.HI R9, RZ, 0x1f, R8 ;  /* 0x0000001fff097819 */ /* 0x000fc80000011608 */
[----:B------:R-:W-:Y:S01]  /*0470*/  LEA.HI R8, R8, R9, RZ, 0x1a ;  /* 0x0000000908087211 */ /* 0x000fe200078fd0ff */
[----:B------:R-:W-:Y:S04]  /*0480*/  LDS R4, [R20] ;  /* 0x0000000014047984 */ /* 0x000fe80000000800 */
[----:B------:R-:W2:Y:S04]  /*0490*/  LDS R7, [R20+0x410] ;  /* 0x0004100014077984 */ /* 0x000ea80000000800 */
[----:B------:R-:W3:Y:S04]  /*04a0*/  LDS R6, [R20+0x820] ;  /* 0x0008200014067984 */ /* 0x000ee80000000800 */
[----:B------:R-:W4:Y:S01]  /*04b0*/  LDS R5, [R20+0xc30] ;  /* 0x000c300014057984 */ /* 0x000f220000000800 */
[----:B------:R-:W-:Y:S06]  /*04c0*/  BAR.SYNC.DEFER_BLOCKING 0x0 ;  /* 0x0000000000007b1d */ /* 0x000fec0000010000 */
[----:B-----5:R5:W-:Y:S02]  /*04d0*/  STS.128 [R22], R12 ;  /* 0x0000000c16007388 */ /* 0x020be40000000c00 */
[----:B------:R-:W-:Y:S01]  /*04e0*/  BAR.SYNC.DEFER_BLOCKING 0x0 ;  /* 0x0000000000007b1d */ /* 0x000fe20000010000 */
[----:B-----5:R-:W-:-:S07]  /*04f0*/  IMAD R15, R8, -0x180, R29 ;  /* 0xfffffe80080f7824 */ /* 0x020fce00078e021d */
[----:B------:R-:W5:Y:S01]  /*0500*/  LDC.64 R8, c[0x0][0x218] ;  /* 0x00008600ff087b82 */ /* 0x000f620000000a00 */
[----:B0-----:R-:W-:Y:S01]  /*0510*/  IMAD.WIDE R26, R15, 0x4, R26 ;  /* 0x000000040f1a7825 */ /* 0x001fe200078e021a */
[----:B------:R-:W0:Y:S04]  /*0520*/  LDS R14, [R20] ;  /* 0x00000000140e7984 */ /* 0x000e280000000800 */
[----:B------:R-:W0:Y:S04]  /*0530*/  LDS R13, [R20+0x410] ;  /* 0x00041000140d7984 */ /* 0x000e280000000800 */
[----:B------:R-:W0:Y:S04]  /*0540*/  LDS R12, [R20+0x820] ;  /* 0x00082000140c7984 */ /* 0x000e280000000800 */
[----:B------:R-:W0:Y:S01]  /*0550*/  LDS R29, [R20+0xc30] ;  /* 0x000c3000141d7984 */ /* 0x000e220000000800 */
[----:B------:R-:W-:Y:S06]  /*0560*/  BAR.SYNC.DEFER_BLOCKING 0x0 ;  /* 0x0000000000007b1d */ /* 0x000fec0000010000 */
[----:B------:R1:W-:Y:S02]  /*0570*/  STS.128 [R22], R16 ;  /* 0x0000001016007388 */ /* 0x0003e40000000c00 */
[----:B------:R-:W-:Y:S01]  /*0580*/  BAR.SYNC.DEFER_BLOCKING 0x0 ;  /* 0x0000000000007b1d */ /* 0x000fe20000010000 */
[----:B-1----:R-:W-:-:S10]  /*0590*/  HFMA2.MMA R16, -RZ, RZ, 0, 0 ;  /* 0x00000000ff107435 */ /* 0x002fd400000001ff */
[----:B------:R1:W2:Y:S01]  /*05a0*/  @!P0 LDG.E.EL R16, desc[UR6][R26.64] ;  /* 0x000000061a108981 */ /* 0x0002a2000c2e1900 */
[----:B-----5:R-:W-:-:S03]  /*05b0*/  IMAD.WIDE R8, R15, 0x4, R8 ;  /* 0x000000040f087825 */ /* 0x020fc600078e0208 */
[----:B------:R-:W5:Y:S01]  /*05c0*/  LDS R17, [R20] ;  /* 0x0000000014117984 */ /* 0x000f620000000800 */
[----:B------:R-:W-:-:S03]  /*05d0*/  IMAD.WIDE R10, R15, 0x4, R10 ;  /* 0x000000040f0a7825 */ /* 0x000fc600078e020a */
[----:B------:R-:W0:Y:S01]  /*05e0*/  LDS R19, [R20+0x410] ;  /* 0x0004100014137984 */ /* 0x000e220000000800 */
[----:B-1----:R-:W-:-:S06]  /*05f0*/  IMAD.MOV.U32 R26, RZ, RZ, RZ ;  /* 0x000000ffff1a7224 */ /* 0x002fcc00078e00ff */
[----:B------:R1:W3:Y:S01]  /*0600*/  @!P0 LDG.E.EL R26, desc[UR6][R8.64] ;  /* 0x00000006081a8981 */ /* 0x0002e2000c2e1900 */
[----:B------:R-:W-:Y:S01]  /*0610*/  IMAD.MOV.U32 R18, RZ, RZ, RZ ;  /* 0x000000ffff127224 */ /* 0x000fe200078e00ff */
[----:B-1----:R-:W1:Y:S02]  /*0620*/  LDC.64 R8, c[0x0][0x228] ;  /* 0x00008a00ff087b82 */ /* 0x002e640000000a00 */
[----:B-1----:R-:W-:-:S04]  /*0630*/  IMAD.WIDE R8, R15, 0x4, R8 ;  /* 0x000000040f087825 */ /* 0x002fc800078e0208 */
[----:B------:R-:W-:Y:S01]  /*0640*/  IMAD.MOV.U32 R15, RZ, RZ, RZ ;  /* 0x000000ffff0f7224 */ /* 0x000fe200078e00ff */
[----:B------:R1:W5:Y:S05]  /*0650*/  @!P0 LDG.E.EL R18, desc[UR6][R8.64] ;  /* 0x0000000608128981 */ /* 0x00036a000c2e1900 */
[----:B------:R0:W5:Y:S01]  /*0660*/  @!P0 LDG.E.EL R15, desc[UR6][R10.64] ;  /* 0x000000060a0f8981 */ /* 0x000162000c2e1900 */
[----:B------:R-:W4:Y:S01]  /*0670*/  S2UR UR4, SR_CgaCtaId ;  /* 0x00000000000479c3 */ /* 0x000f220000008800 */
[----:B------:R-:W-:Y:S01]  /*0680*/  SHF.R.U32.HI R2, RZ, 0x2, R2 ;  /* 0x00000002ff027819 */ /* 0x000fe20000011602 */
[----:B------:R-:W-:Y:S01]  /*0690*/  UMOV UR5, 0x400 ;  /* 0x0000040000057882 */ /* 0x000fe20000000000 */
[----:B------:R-:W-:Y:S01]  /*06a0*/  LOP3.LUT R0, R0, 0xc, R3, 0xf8, !PT ;  /* 0x0000000c00007812 */ /* 0x000fe200078ef803 */
[----:B-1----:R-:W1:Y:S01]  /*06b0*/  LDS R9, [R20+0x820] ;  /* 0x0008200014097984 */ /* 0x002e620000000800 */
[----:B------:R-:W-:-:S03]  /*06c0*/  SGXT.U32 R2, R2, 0x6 ;  /* 0x000000060202781a */ /* 0x000fc60000000000 */
[----:B0-----:R-:W0:Y:S01]  /*06d0*/  LDS R11, [R20+0xc30] ;  /* 0x000c3000140b7984 */ /* 0x001e220000000800 */
[----:B------:R-:W-:Y:S02]  /*06e0*/  MOV R10, 0x3e800000 ;  /* 0x3e800000000a7802 */ /* 0x000fe40000000f00 */
[----:B------:R-:W-:Y:S01]  /*06f0*/  PRMT R21, R2, 0x6540, R21 ;  /* 0x0000654002157816 */ /* 0x000fe20000000015 */
[----:B----4-:R-:W-:Y:S01]  /*0700*/  UPRMT UR4, UR4, 0x654, UR5 ;  /* 0x0000065404047896 */ /* 0x010fe20008000005 */
[----:B------:R-:W-:Y:S01]  /*0710*/  BAR.SYNC.DEFER_BLOCKING 0x0 ;  /* 0x0000000000007b1d */ /* 0x000fe20000010000 */
[----:B--2---:R-:W-:-:S05]  /*0720*/  FADD R22, R16, 0.0010000000474974513054 ;  /* 0x3a83126f10167421 */ /* 0x004fca0000000000 */
[----:B------:R-:W2:Y:S01]  /*0730*/  S2R R16, SR_TID.X ;  /* 0x0000000000107919 */ /* 0x000ea20000002100 */
[----:B------:R-:W4:Y:S01]  /*0740*/  MUFU.SQRT R27, R22 ;  /* 0x00000016001b7308 */ /* 0x000f220000002000 */
[--C-:B---3--:R-:W-:Y:S01]  /*0750*/  FADD R7, R7, -R26.reuse ;  /* 0x8000001a07077221 */ /* 0x108fe20000000000 */
[--C-:B------:R-:W-:Y:S01]  /*0760*/  FADD R23, R23, -R26.reuse ;  /* 0x8000001a17177221 */ /* 0x100fe20000000000 */
[--C-:B------:R-:W-:Y:S01]  /*0770*/  FADD R25, R25, -R26.reuse ;  /* 0x8000001a19197221 */ /* 0x100fe20000000000 */
[C---:B----4-:R-:W-:Y:S01]  /*0780*/  FSETP.GT.AND P0, PT, R27.reuse, 8.50705917302346158658e+37, PT ;  /* 0x7e8000001b00780b */ /* 0x050fe20003f04000 */
[--C-:B------:R-:W-:Y:S01]  /*0790*/  FADD R24, R24, -R26.reuse ;  /* 0x8000001a18187221 */ /* 0x100fe20000000000 */
[----:B------:R-:W-:Y:S01]  /*07a0*/  FSETP.GEU.AND P1, PT, R27, 1.175494350822287508e-38, PT ;  /* 0x008000001b00780b */ /* 0x000fe20003f2e000 */
[--C-:B------:R-:W-:Y:S01]  /*07b0*/  FADD R4, R4, -R26.reuse ;  /* 0x8000001a04047221 */ /* 0x100fe20000000000 */
[----:B------:R-:W-:Y:S01]  /*07c0*/  FSEL R10, R10, 1, P0 ;  /* 0x3f8000000a0a7808 */ /* 0x000fe20000000000 */
[--C-:B------:R-:W-:Y:S01]  /*07d0*/  FADD R6, R6, -R26.reuse ;  /* 0x8000001a06067221 */ /* 0x100fe20000000000 */
[--C-:B------:R-:W-:Y:S01]  /*07e0*/  FADD R5, R5, -R26.reuse ;  /* 0x8000001a05057221 */ /* 0x100fe20000000000 */
[--C-:B------:R-:W-:Y:S01]  /*07f0*/  FADD R14, R14, -R26.reuse ;  /* 0x8000001a0e0e7221 */ /* 0x100fe20000000000 */
[--C-:B------:R-:W-:Y:S01]  /*0800*/  FADD R13, R13, -R26.reuse ;  /* 0x8000001a0d0d7221 */ /* 0x100fe20000000000 */
[--C-:B------:R-:W-:Y:S01]  /*0810*/  FADD R12, R12, -R26.reuse ;  /* 0x8000001a0c0c7221 */ /* 0x100fe20000000000 */
[--C-:B------:R-:W-:Y:S01]  /*0820*/  FADD R29, R29, -R26.reuse ;  /* 0x8000001a1d1d7221 */ /* 0x100fe20000000000 */
[--C-:B-----5:R-:W-:Y:S01]  /*0830*/  FADD R17, R17, -R26.reuse ;  /* 0x8000001a11117221 */ /* 0x120fe20000000000 */
[--C-:B------:R-:W-:Y:S01]  /*0840*/  FADD R19, R19, -R26.reuse ;  /* 0x8000001a13137221 */ /* 0x100fe20000000000 */
[----:B------:R-:W-:Y:S01]  /*0850*/  @P0 FMUL R27, R27, 0.25 ;  /* 0x3e8000001b1b0820 */ /* 0x000fe20000400000 */
[----:B-1----:R-:W-:Y:S01]  /*0860*/  FADD R9, R9, -R26 ;  /* 0x8000001a09097221 */ /* 0x002fe20000000000 */
[----:B------:R-:W-:Y:S01]  /*0870*/  @!P1 FMUL R10, R10, 16777216 ;  /* 0x4b8000000a0a9820 */ /* 0x000fe20000400000 */
[----:B--2---:R-:W-:-:S02]  /*0880*/  IMAD.SHL.U32 R2, R16, 0x10, RZ ;  /* 0x0000001010027824 */ /* 0x004fc400078e00ff */
[----:B------:R-:W-:Y:S01]  /*0890*/  @!P1 FMUL R27, R27, 16777216 ;  /* 0x4b8000001b1b9820 */ /* 0x000fe20000400000 */
[----:B0-----:R-:W-:-:S03]  /*08a0*/  FADD R11, R11, -R26 ;  /* 0x8000001a0b0b7221 */ /* 0x001fc60000000000 */
[----:B------:R0:W1:Y:S01]  /*08b0*/  MUFU.RCP R8, R27 ;  /* 0x0000001b00087308 */ /* 0x0000620000001000 */
[----:B------:R-:W-:Y:S01]  /*08c0*/  LOP3.LUT R2, R2, 0xff0, RZ, 0xc0, !PT ;  /* 0x00000ff002027812 */ /* 0x000fe200078ec0ff */
[----:B0-----:R-:W-:Y:S01]  /*08d0*/  FADD R27, R28, -R26 ;  /* 0x8000001a1c1b7221 */ /* 0x001fe20000000000 */
[----:B-1----:R-:W-:Y:S02]  /*08e0*/  FMUL R8, R8, R10 ;  /* 0x0000000a08087220 */ /* 0x002fe40000400000 */
[----:B------:R-:W-:Y:S02]  /*08f0*/  LEA.HI R10, R2, UR4, RZ, 0x1e ;  /* 0x00000004020a7c11 */ /* 0x000fe4000f8ff0ff */
[C---:B------:R-:W-:Y:S01]  /*0900*/  FMUL R26, R8.reuse, R7 ;  /* 0x00000007081a7220 */ /* 0x040fe20000400000 */
[C---:B------:R-:W-:Y:S01]  /*0910*/  FMUL R28, R8.reuse, R27 ;  /* 0x0000001b081c7220 */ /* 0x040fe20000400000 */
[C---:B------:R-:W-:Y:S01]  /*0920*/  FMUL R7, R8.reuse, R23 ;  /* 0x0000001708077220 */ /* 0x040fe20000400000 */
[C---:B------:R-:W-:Y:S01]  /*0930*/  FMUL R4, R8.reuse, R4 ;  /* 0x0000000408047220 */ /* 0x040fe20000400000 */
[----:B------:R-:W-:Y:S01]  /*0940*/  FMUL R24, R8, R24 ;  /* 0x0000001808187220 */ /* 0x000fe20000400000 */
[-CC-:B------:R-:W-:Y:S01]  /*0950*/  FFMA R28, R28, R18.reuse, R15.reuse ;  /* 0x000000121c1c7223 */ /* 0x180fe2000000000f */
[-CC-:B------:R-:W-:Y:S01]  /*0960*/  FFMA R7, R7, R18.reuse, R15.reuse ;  /* 0x0000001207077223 */ /* 0x180fe2000000000f */
[-CC-:B------:R-:W-:Y:S01]  /*0970*/  FFMA R4, R4, R18.reuse, R15.reuse ;  /* 0x0000001204047223 */ /* 0x180fe2000000000f */
[--C-:B------:R-:W-:Y:S01]  /*0980*/  FFMA R24, R24, R18, R15.reuse ;  /* 0x0000001218187223 */ /* 0x100fe2000000000f */
[----:B------:R-:W-:Y:S01]  /*0990*/  IMAD R2, R2, 0x4, R10 ;  /* 0x0000000402027824 */ /* 0x000fe200078e020a */
[----:B------:R-:W-:Y:S01]  /*09a0*/  FSETP.GEU.AND P0, PT, R28, RZ, PT ;  /* 0x000000ff1c00720b */ /* 0x000fe20003f0e000 */
[C---:B------:R-:W-:Y:S01]  /*09b0*/  FMUL R22, R8.reuse, R5 ;  /* 0x0000000508167220 */ /* 0x040fe20000400000 */
[C---:B------:R-:W-:Y:S01]  /*09c0*/  FSETP.GEU.AND P1, PT, R7.reuse, RZ, PT ;  /* 0x000000ff0700720b */ /* 0x040fe20003f2e000 */
[C---:B------:R-:W-:Y:S01]  /*09d0*/  FMUL R6, R8.reuse, R6 ;  /* 0x0000000608067220 */ /* 0x040fe20000400000 */
        /* <DEDUP_REMOVED lines=8> */
[----:B------:R-:W-:Y:S01]  /*0a60*/  FMUL R8, R8, R11 ;  /* 0x0000000b08087220 */ /* 0x000fe20000400000 */
[----:B------:R-:W-:Y:S01]  /*0a70*/  FSEL R7, R7, RZ, P1 ;  /* 0x000000ff07077208 */ /* 0x000fe20000800000 */
[-CC-:B------:R-:W-:Y:S01]  /*0a80*/  FFMA R6, R6, R18.reuse, R15.reuse ;  /* 0x0000001206067223 */ /* 0x180fe2000000000f */
[----:B------:R-:W-:Y:S01]  /*0a90*/  FSEL R11, R28, RZ, P0 ;  /* 0x000000ff1c0b7208 */ /* 0x000fe20000000000 */
[-CC-:B------:R-:W-:Y:S01]  /*0aa0*/  FFMA R22, R22, R18.reuse, R15.reuse ;  /* 0x0000001216167223 */ /* 0x180fe2000000000f */
[----:B------:R-:W-:Y:S01]  /*0ab0*/  FSETP.GEU.AND P1, PT, R24, RZ, PT ;  /* 0x000000ff1800720b */ /* 0x000fe20003f2e000 */
[-CC-:B------:R-:W-:Y:S01]  /*0ac0*/  FFMA R5, R5, R18.reuse, R15.reuse ;  /* 0x0000001205057223 */ /* 0x180fe2000000000f */
[----:B------:R-:W-:Y:S01]  /*0ad0*/  FSETP.GEU.AND P0, PT, R4, RZ, PT ;  /* 0x000000ff0400720b */ /* 0x000fe20003f0e000 */
[-CC-:B------:R-:W-:Y:S01]  /*0ae0*/  FFMA R26, R26, R18.reuse, R15.reuse ;  /* 0x000000121a1a7223 */ /* 0x180fe2000000000f */
[-CC-:B------:R-:W-:Y:S01]  /*0af0*/  FFMA R14, R14, R18.reuse, R15.reuse ;  /* 0x000000120e0e7223 */ /* 0x180fe2000000000f */
[-CC-:B------:R-:W-:Y:S01]  /*0b00*/  FFMA R20, R20, R18.reuse, R15.reuse ;  /* 0x0000001214147223 */ /* 0x180fe2000000000f */
[-CC-:B------:R-:W-:Y:S01]  /*0b10*/  FFMA R12, R12, R18.reuse, R15.reuse ;  /* 0x000000120c0c7223 */ /* 0x180fe2000000000f */
[-CC-:B------:R-:W-:Y:S01]  /*0b20*/  FFMA R10, R10, R18.reuse, R15.reuse ;  /* 0x000000120a0a7223 */ /* 0x180fe2000000000f */
[-CC-:B------:R-:W-:Y:S01]  /*0b30*/  FFMA R17, R17, R18.reuse, R15.reuse ;  /* 0x0000001211117223 */ /* 0x180fe2000000000f */
[-CC-:B------:R-:W-:Y:S01]  /*0b40*/  FFMA R19, R19, R18.reuse, R15.reuse ;  /* 0x0000001213137223 */ /* 0x180fe2000000000f */
[-CC-:B------:R-:W-:Y:S01]  /*0b50*/  FFMA R9, R9, R18.reuse, R15.reuse ;  /* 0x0000001209097223 */ /* 0x180fe2000000000f */
[----:B------:R-:W-:Y:S01]  /*0b60*/  FFMA R8, R8, R18, R15 ;  /* 0x0000001208087223 */ /* 0x000fe2000000000f */
[----:B------:R-:W-:Y:S01]  /*0b70*/  FSEL R13, R24, RZ, P1 ;  /* 0x000000ff180d7208 */ /* 0x000fe20000800000 */
[----:B------:R0:W-:Y:S01]  /*0b80*/  STS [R2+0x4], R7 ;  /* 0x0000040702007388 */ /* 0x0001e20000000800 */
[----:B------:R-:W-:Y:S01]  /*0b90*/  FSEL R15, R4, RZ, P0 ;  /* 0x000000ff040f7208 */ /* 0x000fe20000000000 */
[----:B------:R-:W-:Y:S01]  /*0ba0*/  IMAD.SHL.U32 R4, R16, 0x4, RZ ;  /* 0x0000000410047824 */ /* 0x000fe200078e00ff */
[----:B------:R-:W-:Y:S01]  /*0bb0*/  FSETP.GEU.AND P1, PT, R6, RZ, PT ;  /* 0x000000ff0600720b */ /* 0x000fe20003f2e000 */
[----:B------:R1:W-:Y:S01]  /*0bc0*/  STS [R2+0x8], R11 ;  /* 0x0000080b02007388 */ /* 0x0003e20000000800 */
[----:B------:R-:W-:-:S02]  /*0bd0*/  FSETP.GEU.AND P0, PT, R22, RZ, PT ;  /* 0x000000ff1600720b */ /* 0x000fc40003f0e000 */
[----:B------:R-:W-:Y:S01]  /*0be0*/  FSETP.GEU.AND P2, PT, R26, RZ, PT ;  /* 0x000000ff1a00720b */ /* 0x000fe20003f4e000 */
[----:B------:R2:W-:Y:S01]  /*0bf0*/  STS [R2+0xc], R13 ;  /* 0x00000c0d02007388 */ /* 0x0005e20000000800 */
[----:B------:R-:W-:Y:S02]  /*0c00*/  FSEL R25, R6, RZ, P1 ;  /* 0x000000ff06197208 */ /* 0x000fe40000800000 */
[----:B0-----:R-:W-:Y:S01]  /*0c10*/  FSEL R7, R22, RZ, P0 ;  /* 0x000000ff16077208 */ /* 0x001fe20000000000 */
[----:B------:R0:W-:Y:S01]  /*0c20*/  STS [R2+0x10], R15 ;  /* 0x0000100f02007388 */ /* 0x0001e20000000800 */
[----:B------:R-:W-:Y:S02]  /*0c30*/  FSETP.GEU.AND P1, PT, R14, RZ, PT ;  /* 0x000000ff0e00720b */ /* 0x000fe40003f2e000 */
[----:B------:R-:W-:Y:S01]  /*0c40*/  FSETP.GEU.AND P0, PT, R20, RZ, PT ;  /* 0x000000ff1400720b */ /* 0x000fe20003f0e000 */
[----:B------:R-:W-:Y:S01]  /*0c50*/  STS [R2+0x1c], R7 ;  /* 0x00001c0702007388 */ /* 0x000fe20000000800 */
[----:B------:R-:W-:-:S02]  /*0c60*/  FSEL R23, R26, RZ, P2 ;  /* 0x000000ff1a177208 */ /* 0x000fc40001000000 */
[----:B-1----:R-:W-:Y:S01]  /*0c70*/  FSEL R11, R14, RZ, P1 ;  /* 0x000000ff0e0b7208 */ /* 0x002fe20000800000 */
[----:B------:R-:W-:Y:S01]  /*0c80*/  STS [R2+0x18], R25 ;  /* 0x0000181902007388 */ /* 0x000fe20000000800 */
[----:B--2---:R-:W-:Y:S01]  /*0c90*/  FSEL R13, R20, RZ, P0 ;  /* 0x000000ff140d7208 */ /* 0x004fe20000000000 */
[----:B------:R-:W-:Y:S01]  /*0ca0*/  IMAD.HI R20, R21, 0x2aaaaaab, RZ ;  /* 0x2aaaaaab15147827 */ /* 0x000fe200078e02ff */
[----:B------:R-:W-:Y:S01]  /*0cb0*/  FSETP.GEU.AND P1, PT, R10, RZ, PT ;  /* 0x000000ff0a00720b */ /* 0x000fe20003f2e000 */
[----:B------:R1:W-:Y:S01]  /*0cc0*/  STS [R2+0x14], R23 ;  /* 0x0000141702007388 */ /* 0x0003e20000000800 */
[C---:B------:R-:W-:Y:S02]  /*0cd0*/  FSETP.GEU.AND P0, PT, R9.reuse, RZ, PT ;  /* 0x000000ff0900720b */ /* 0x040fe40003f0e000 */
[----:B------:R-:W-:Y:S01]  /*0ce0*/  FSETP.GEU.AND P2, PT, R12, RZ, PT ;  /* 0x000000ff0c00720b */ /* 0x000fe20003f4e000 */
[----:B------:R-:W-:Y:S01]  /*0cf0*/  STS [R2+0x20], R11 ;  /* 0x0000200b02007388 */ /* 0x000fe20000000800 */
[----:B------:R-:W-:-:S02]  /*0d00*/  FSEL R9, R9, RZ, P0 ;  /* 0x000000ff09097208 */ /* 0x000fc40000000000 */
[----:B------:R-:W-:Y:S01]  /*0d10*/  FSETP.GEU.AND P0, PT, R17, RZ, PT ;  /* 0x000000ff1100720b */ /* 0x000fe20003f0e000 */
[----:B------:R-:W-:Y:S01]  /*0d20*/  STS [R2+0x24], R13 ;  /* 0x0000240d02007388 */ /* 0x000fe20000000800 */
[----:B0-----:R-:W-:Y:S02]  /*0d30*/  FSEL R15, R12, RZ, P2 ;  /* 0x000000ff0c0f7208 */ /* 0x001fe40001000000 */
[----:B-1----:R-:W-:Y:S01]  /*0d40*/  FSEL R23, R10, RZ, P1 ;  /* 0x000000ff0a177208 */ /* 0x002fe20000800000 */
[----:B------:R0:W-:Y:S01]  /*0d50*/  STS [R2+0x38], R9 ;  /* 0x0000380902007388 */ /* 0x0001e20000000800 */
[----:B------:R-:W-:Y:S02]  /*0d60*/  FSETP.GEU.AND P1, PT, R19, RZ, PT ;  /* 0x000000ff1300720b */ /* 0x000fe40003f2e000 */
[----:B------:R-:W-:Y:S01]  /*0d70*/  FSEL R7, R17, RZ, P0 ;  /* 0x000000ff11077208 */ /* 0x000fe20000000000 */
[----:B------:R-:W-:Y:S01]  /*0d80*/  STS [R2+0x28], R15 ;  /* 0x0000280f02007388 */ /* 0x000fe20000000800 */
[----:B------:R-:W-:-:S02]  /*0d90*/  FSEL R19, R19, RZ, P1 ;  /* 0x000000ff13137208 */ /* 0x000fc40000800000 */
[C---:B------:R-:W-:Y:S01]  /*0da0*/  FSETP.GEU.AND P1, PT, R5.reuse, RZ, PT ;  /* 0x000000ff0500720b */ /* 0x040fe20003f2e000 */
[----:B------:R-:W-:Y:S01]  /*0db0*/  STS [R2+0x2c], R23 ;  /* 0x00002c1702007388 */ /* 0x000fe20000000800 */
[C---:B------:R-:W-:Y:S02]  /*0dc0*/  FSETP.GEU.AND P0, PT, R8.reuse, RZ, PT ;  /* 0x000000ff0800720b */ /* 0x040fe40003f0e000 */
[----:B------:R-:W-:Y:S01]  /*0dd0*/  FSEL R5, R5, RZ, P1 ;  /* 0x000000ff05057208 */ /* 0x000fe20000800000 */
[----:B------:R-:W-:Y:S01]  /*0de0*/  STS [R2+0x34], R19 ;  /* 0x0000341302007388 */ /* 0x000fe20000000800 */
[----:B0-----:R-:W-:Y:S02]  /*0df0*/  FSEL R9, R8, RZ, P0 ;  /* 0x000000ff08097208 */ /* 0x001fe40000000000 */
[----:B------:R-:W-:Y:S01]  /*0e00*/  LOP3.LUT R17, R4, 0x3fc, RZ, 0xc0, !PT ;  /* 0x000003fc04117812 */ /* 0x000fe200078ec0ff */
[----:B------:R-:W-:Y:S01]  /*0e10*/  STS [R2+0x30], R7 ;  /* 0x0000300702007388 */ /* 0x000fe20000000800 */
[----:B------:R-:W-:-:S02]  /*0e20*/  LOP3.LUT R16, R16, 0xfc, RZ, 0xc0, !PT ;  /* 0x000000fc10107812 */ /* 0x000fc400078ec0ff */
[C---:B------:R-:W-:Y:S01]  /*0e30*/  LOP3.LUT R4, R17.reuse, 0x400, RZ, 0xfc, !PT ;  /* 0x0000040011047812 */ /* 0x040fe200078efcff */
[----:B------:R-:W-:Y:S01]  /*0e40*/  STS [R2], R5 ;  /* 0x0000000502007388 */ /* 0x000fe20000000800 */
[----:B------:R-:W-:Y:S02]  /*0e50*/  LOP3.LUT R6, R17, 0x800, RZ, 0xfc, !PT ;  /* 0x0000080011067812 */ /* 0x000fe400078efcff */
[----:B------:R-:W-:Y:S01]  /*0e60*/  SHF.R.U32.HI R4, RZ, 0x2, R4 ;  /* 0x00000002ff047819 */ /* 0x000fe20000011604 */
[----:B------:R0:W-:Y:S01]  /*0e70*/  STS [R2+0x3c], R9 ;  /* 0x00003c0902007388 */ /* 0x0001e20000000800 */
[----:B------:R-:W-:Y:S02]  /*0e80*/  SHF.R.U32.HI R6, RZ, 0x2, R6 ;  /* 0x00000002ff067819 */ /* 0x000fe40000011606 */
[----:B------:R-:W-:Y:S02]  /*0e90*/  LOP3.LUT R4, R4, 0x1fc, RZ, 0xc0, !PT ;  /* 0x000001fc04047812 */ /* 0x000fe400078ec0ff */
[----:B------:R-:W-:-:S02]  /*0ea0*/  LOP3.LUT R6, R6, 0x2fc, RZ, 0xc0, !PT ;  /* 0x000002fc06067812 */ /* 0x000fc400078ec0ff */
[----:B------:R-:W-:Y:S01]  /*0eb0*/  IADD3 R16, R16, UR4, RZ ;  /* 0x0000000410107c10 */ /* 0x000fe2000fffe0ff */
[----:B------:R-:W-:Y:S01]  /*0ec0*/  VIADD R4, R4, UR4 ;  /* 0x0000000404047c36 */ /* 0x000fe20008000000 */
[----:B------:R-:W-:Y:S01]  /*0ed0*/  IADD3 R6, R6, UR4, RZ ;  /* 0x0000000406067c10 */ /* 0x000fe2000fffe0ff */
[----:B0-----:R-:W0:Y:S01]  /*0ee0*/  LDC.64 R2, c[0x0][0x238] ;  /* 0x00008e00ff027b82 */ /* 0x001e220000000a00 */
[----:B------:R-:W-:Y:S01]  /*0ef0*/  LOP3.LUT R18, R21, 0x40, RZ, 0xfc, !PT ;  /* 0x0000004015127812 */ /* 0x000fe200078efcff */
[----:B------:R-:W-:-:S06]  /*0f00*/  IMAD R22, R17, 0x4, R16 ;  /* 0x0000000411167824 */ /* 0x000fcc00078e0210 */
[----:B------:R-:W-:Y:S01]  /*0f10*/  BAR.SYNC.DEFER_BLOCKING 0x0 ;  /* 0x0000000000007b1d */ /* 0x000fe20000010000 */
[----:B------:R-:W-:Y:S01]  /*0f20*/  IMAD R24, R17, 0x4, R4 ;  /* 0x0000000411187824 */ /* 0x000fe200078e0204 */
[----:B------:R-:W-:Y:S01]  /*0f30*/  LOP3.LUT R16, R21, 0x80, RZ, 0xfc, !PT ;  /* 0x0000008015107812 */ /* 0x000fe200078efcff */
[----:B------:R-:W-:Y:S01]  /*0f40*/  IMAD R26, R17, 0x4, R6 ;  /* 0x00000004111a7824 */ /* 0x000fe200078e0206 */
[----:B------:R-:W-:Y:S01]  /*0f50*/  SHF.R.U32.HI R19, RZ, 0x1f, R20 ;  /* 0x0000001fff137819 */ /* 0x000fe20000011614 */
[----:B------:R-:W-:Y:S01]  /*0f60*/  IMAD.HI R23, R18, 0x2aaaaaab, RZ ;  /* 0x2aaaaaab12177827 */ /* 0x000fe200078e02ff */
[----:B------:R-:W-:Y:S02]  /*0f70*/  ISETP.GE.AND P0, PT, R0, 0xc4, PT ;  /* 0x000000c40000780c */ /* 0x000fe40003f06270 */
[----:B------:R-:W-:Y:S01]  /*0f80*/  LEA.HI.SX32 R20, R20, R19, 0x1a ;  /* 0x0000001314147211 */ /* 0x000fe200078fd2ff */
[----:B------:R-:W-:Y:S01]  /*0f90*/  IMAD.HI R19, R16, 0x2aaaaaab, RZ ;  /* 0x2aaaaaab10137827 */ /* 0x000fe200078e02ff */
[----:B------:R-:W-:-:S02]  /*0fa0*/  ISETP.LT.AND P3, PT, R21, 0x600, !P0 ;  /* 0x000006001500780c */ /* 0x000fc40004761270 */
[----:B------:R-:W-:Y:S01]  /*0fb0*/  ISETP.LT.AND P1, PT, R16, 0x600, !P0 ;  /* 0x000006001000780c */ /* 0x000fe20004721270 */
[----:B------:R-:W-:Y:S01]  /*0fc0*/  IMAD R25, R20, -0x180, R21 ;  /* 0xfffffe8014197824 */ /* 0x000fe200078e0215 */
[----:B------:R-:W-:Y:S02]  /*0fd0*/  LOP3.LUT R21, R21, 0xc0, RZ, 0xfc, !PT ;  /* 0x000000c015157812 */ /* 0x000fe400078efcff */
[----:B------:R-:W-:Y:S01]  /*0fe0*/  ISETP.LT.AND P2, PT, R18, 0x600, !P0 ;  /* 0x000006001200780c */ /* 0x000fe20004741270 */
[----:B------:R-:W-:Y:S01]  /*0ff0*/  IMAD R25, R25, 0xc4, R0 ;  /* 0x000000c419197824 */ /* 0x000fe200078e0200 */
[----:B------:R-:W-:-:S03]  /*1000*/  ISETP.LT.AND P0, PT, R21, 0x600, !P0 ;  /* 0x000006001500780c */ /* 0x000fc60004701270 */
[----:B------:R-:W-:Y:S01]  /*1010*/  IMAD R25, R20, 0x63880, R25 ;  /* 0x0006388014197824 */ /* 0x000fe200078e0219 */
[C---:B------:R-:W-:Y:S01]  /*1020*/  LOP3.LUT R20, R17.reuse, 0xc00, RZ, 0xfc, !PT ;  /* 0x00000c0011147812 */ /* 0x040fe200078efcff */
[----:B------:R-:W-:Y:S03]  /*1030*/  LDS R4, [R22] ;  /* 0x0000000016047984 */ /* 0x000fe60000000800 */
[----:B------:R-:W-:Y:S01]  /*1040*/  SHF.R.U32.HI R20, RZ, 0x2, R20 ;  /* 0x00000002ff147819 */ /* 0x000fe20000011614 */
[----:B------:R-:W-:Y:S03]  /*1050*/  LDS R5, [R22+0x4] ;  /* 0x0000040016057984 */ /* 0x000fe60000000800 */
[----:B------:R-:W-:Y:S01]  /*1060*/  LOP3.LUT R20, R20, 0x3fc, RZ, 0xc0, !PT ;  /* 0x000003fc14147812 */ /* 0x000fe200078ec0ff */
[----:B------:R-:W-:Y:S03]  /*1070*/  LDS R6, [R22+0x8] ;  /* 0x0000080016067984 */ /* 0x000fe60000000800 */
[----:B------:R-:W-:Y:S01]  /*1080*/  IADD3 R20, R20, UR4, RZ ;  /* 0x0000000414147c10 */ /* 0x000fe2000fffe0ff */
[----:B------:R1:W2:Y:S04]  /*1090*/  LDS R7, [R22+0xc] ;  /* 0x00000c0016077984 */ /* 0x0002a80000000800 */
[----:B------:R-:W-:Y:S01]  /*10a0*/  IMAD R20, R17, 0x4, R20 ;  /* 0x0000000411147824 */ /* 0x000fe200078e0214 */
[----:B------:R-:W-:Y:S04]  /*10b0*/  LDS R8, [R24+0x1000] ;  /* 0x0010000018087984 */ /* 0x000fe80000000800 */
[----:B------:R-:W-:Y:S01]  /*10c0*/  LDS R9, [R24+0x1004] ;  /* 0x0010040018097984 */ /* 0x000fe20000000800 */
[----:B-1----:R-:W-:-:S03]  /*10d0*/  SHF.R.U32.HI R22, RZ, 0x1f, R19 ;  /* 0x0000001fff167819 */ /* 0x002fc60000011613 */
[----:B------:R-:W-:Y:S01]  /*10e0*/  LDS R10, [R24+0x1008] ;  /* 0x00100800180a7984 */ /* 0x000fe20000000800 */
[----:B------:R-:W-:-:S03]  /*10f0*/  LEA.HI.SX32 R19, R19, R22, 0x1a ;  /* 0x0000001613137211 */ /* 0x000fc600078fd2ff */
[----:B------:R1:W3:Y:S02]  /*1100*/  LDS R11, [R24+0x100c] ;  /* 0x00100c00180b7984 */ /* 0x0002e40000000800 */
[----:B------:R-:W-:Y:S02]  /*1110*/  IMAD R27, R19, -0x180, R16 ;  /* 0xfffffe80131b7824 */ /* 0x000fe400078e0210 */
[----:B------:R-:W-:Y:S04]  /*1120*/  LDS R12, [R26+0x2000] ;  /* 0x002000001a0c7984 */ /* 0x000fe80000000800 */
[----:B------:R-:W-:Y:S01]  /*1130*/  LDS R13, [R26+0x2004] ;  /* 0x002004001a0d7984 */ /* 0x000fe20000000800 */
[----:B-1----:R-:W-:-:S03]  /*1140*/  SHF.R.U32.HI R24, RZ, 0x1f, R23 ;  /* 0x0000001fff187819 */ /* 0x002fc60000011617 */
[----:B------:R-:W-:Y:S01]  /*1150*/  LDS R14, [R26+0x2008] ;  /* 0x002008001a0e7984 */ /* 0x000fe20000000800 */
[----:B------:R-:W-:-:S03]  /*1160*/  LEA.HI.SX32 R23, R23, R24, 0x1a ;  /* 0x0000001817177211 */ /* 0x000fc600078fd2ff */
[----:B------:R-:W1:Y:S02]  /*1170*/  LDS R15, [R26+0x200c] ;  /* 0x00200c001a0f7984 */ /* 0x000e640000000800 */
[----:B------:R-:W-:Y:S02]  /*1180*/  IMAD R29, R23, -0x180, R18 ;  /* 0xfffffe80171d7824 */ /* 0x000fe400078e0212 */
[--C-:B------:R-:W-:Y:S02]  /*1190*/  IMAD R18, R27, 0xc4, R0.reuse ;  /* 0x000000c41b127824 */ /* 0x100fe400078e0200 */
[----:B------:R-:W-:Y:S02]  /*11a0*/  IMAD R16, R29, 0xc4, R0 ;  /* 0x000000c41d107824 */ /* 0x000fe400078e0200 */
[----:B------:R-:W-:Y:S02]  /*11b0*/  IMAD R27, R19, 0x63880, R18 ;  /* 0x00063880131b7824 */ /* 0x000fe400078e0212 */
[----:B------:R-:W-:-:S02]  /*11c0*/  IMAD R23, R23, 0x63880, R16 ;  /* 0x0006388017177824 */ /* 0x000fc400078e0210 */
[----:B0-----:R-:W-:-:S04]  /*11d0*/  IMAD.WIDE R18, R25, 0x4, R2 ;  /* 0x0000000419127825 */ /* 0x001fc800078e0202 */
[--C-:B------:R-:W-:Y:S01]  /*11e0*/  IMAD.WIDE R22, R23, 0x4, R2.reuse ;  /* 0x0000000417167825 */ /* 0x100fe200078e0202 */
[----:B--2---:R0:W-:Y:S03]  /*11f0*/  @P3 STG.E.128 desc[UR6][R18.64], R4 ;  /* 0x0000000412003986 */ /* 0x0041e6000c101d06 */
[----:B------:R-:W-:Y:S01]  /*1200*/  IMAD.WIDE R24, R27, 0x4, R2 ;  /* 0x000000041b187825 */ /* 0x000fe200078e0202 */
[----:B---3--:R0:W-:Y:S04]  /*1210*/  @P2 STG.E.128 desc[UR6][R22.64], R8 ;  /* 0x0000000816002986 */ /* 0x0081e8000c101d06 */
[----:B-1----:R0:W-:Y:S02]  /*1220*/  @P1 STG.E.128 desc[UR6][R24.64], R12 ;  /* 0x0000000c18001986 */ /* 0x0021e4000c101d06 */
[----:B0-----:R-:W-:Y:S05]  /*1230*/  @!P0 EXIT ;  /* 0x000000000000894d */ /* 0x001fea0003800000 */
[----:B0-----:R-:W-:Y:S01]  /*1240*/  LDS R4, [R20+0x3000] ;  /* 0x0030000014047984 */ /* 0x001fe20000000800 */
[----:B------:R-:W-:-:S03]  /*1250*/  IMAD.HI R8, R21, 0x2aaaaaab, RZ ;  /* 0x2aaaaaab15087827 */ /* 0x000fc600078e02ff */
[----:B------:R-:W-:Y:S02]  /*1260*/  LDS R5, [R20+0x3004] ;  /* 0x0030040014057984 */ /* 0x000fe40000000800 */
[----:B------:R-:W-:Y:S02]  /*1270*/  SHF.R.U32.HI R9, RZ, 0x1f, R8 ;  /* 0x0000001fff097819 */ /* 0x000fe40000011608 */
[----:B------:R-:W-:Y:S02]  /*1280*/  LDS R6, [R20+0x3008] ;  /* 0x0030080014067984 */ /* 0x000fe40000000800 */
[----:B------:R-:W-:Y:S02]  /*1290*/  LEA.HI.SX32 R8, R8, R9, 0x1a ;  /* 0x0000000908087211 */ /* 0x000fe400078fd2ff */
[----:B------:R-:W0:Y:S03]  /*12a0*/  LDS R7, [R20+0x300c] ;  /* 0x00300c0014077984 */ /* 0x000e260000000800 */
[----:B------:R-:W-:-:S04]  /*12b0*/  IMAD R21, R8, -0x180, R21 ;  /* 0xfffffe8008157824 */ /* 0x000fc800078e0215 */
[----:B------:R-:W-:-:S04]  /*12c0*/  IMAD R21, R21, 0xc4, R0 ;  /* 0x000000c415157824 */ /* 0x000fc800078e0200 */
[----:B------:R-:W-:-:S04]  /*12d0*/  IMAD R21, R8, 0x63880, R21 ;  /* 0x0006388008157824 */ /* 0x000fc800078e0215 */
[----:B------:R-:W-:-:S05]  /*12e0*/  IMAD.WIDE R2, R21, 0x4, R2 ;  /* 0x0000000415027825 */ /* 0x000fca00078e0202 */
[----:B0-----:R-:W-:Y:S01]  /*12f0*/  STG.E.128 desc[UR6][R2.64], R4 ;  /* 0x0000000402007986 */ /* 0x001fe2000c101d06 */
[----:B------:R-:W-:Y:S05]  /*1300*/  EXIT ;  /* 0x000000000000794d */ /* 0x000fea0003800000 */
.L_x_0:
[----:B------:R-:W-:-:S00]  /*1310*/  BRA `(.L_x_0) ;  /* 0xfffffffc00fc7947 */ /* 0x000fc0000383ffff */
[----:B------:R-:W-:-:S00]  /*1320*/  NOP ;  /* 0x0000000000007918 */ /* 0x000fc00000000000 */
        /* <DEDUP_REMOVED lines=13> */
.L_x_1:


//--------------------- .nv.global.init           --------------------------
	.section	.nv.global.init,"aw",@progbits
.nv.global.init:
	.type		_$_str,@object
	.size		_$_str,(_$_str_$_2 - _$_str)
_$_str:
        /*0000*/ 	.byte	0x5f, 0x5f, 0x43, 0x55, 0x44, 0x41, 0x5f, 0x46, 0x54, 0x5a, 0x00
	.type		_$_str_$_2,@object
	.size		_$_str_$_2,(.L_1 - _$_str_$_2)
_$_str_$_2:
        /*000b*/ 	.byte	0x5f, 0x5f, 0x43, 0x55, 0x44, 0x41, 0x5f, 0x50, 0x52, 0x45, 0x43, 0x5f, 0x53, 0x51, 0x52, 0x54
        /*001b*/ 	.byte	0x00
.L_1:


//--------------------- .nv.shared.triton_poi_fused__native_batch_norm_legit_no_training_relu_45 --------------------------
	.section	.nv.shared.triton_poi_fused__native_batch_norm_legit_no_training_relu_45,"aw",@nobits
	.sectionflags	@""
	.align	16
	.zero		1024


//--------------------- .nv.constant0.triton_poi_fused__native_batch_norm_legit_no_training_relu_45 --------------------------
	.section	.nv.constant0.triton_poi_fused__native_batch_norm_legit_no_training_relu_45,"a",@progbits
	.sectionflags	@""
	.align	4
.nv.constant0.triton_poi_fused__native_batch_norm_legit_no_training_relu_45:
	.zero		584
